//
// Generated by NVIDIA NVVM Compiler
//
// Compiler Build ID: CL-36424714
// Cuda compilation tools, release 13.0, V13.0.88
// Based on NVVM 20.0.0
//

.version 9.0
.target sm_100
.address_size 64

	// .globl	_Z20generateCheckerboardP6float3S0_

.visible .entry _Z20generateCheckerboardP6float3S0_(
	.param .u64 .ptr .align 1 _Z20generateCheckerboardP6float3S0__param_0,
	.param .u64 .ptr .align 1 _Z20generateCheckerboardP6float3S0__param_1
)
{
	.reg .pred 	%p<4>;
	.reg .b16 	%rs<8>;
	.reg .b32 	%r<18>;
	.reg .b32 	%f<33>;
	.reg .b64 	%rd<15>;
	.reg .b64 	%fd<16>;

	ld.param.u64 	%rd4, [_Z20generateCheckerboardP6float3S0__param_0];
	ld.param.u64 	%rd5, [_Z20generateCheckerboardP6float3S0__param_1];
	mov.u32 	%r1, %tid.z;
	mov.u32 	%r2, %tid.y;
	mov.u32 	%r3, %tid.x;
	xor.b32  	%r7, %r3, %r1;
	and.b32  	%r8, %r7, 1;
	setp.eq.b32 	%p1, %r8, 1;
	@%p1 bra 	$L__BB0_2;
	cvt.u16.u32 	%rs6, %r2;
	and.b16  	%rs7, %rs6, 1;
	bra.uni 	$L__BB0_3;
$L__BB0_2:
	cvt.u16.u32 	%rs4, %r2;
	not.b16 	%rs5, %rs4;
	and.b16  	%rs7, %rs5, 1;
$L__BB0_3:
	cvta.to.global.u64 	%rd6, %rd4;
	mov.u32 	%r10, %ntid.x;
	mov.u32 	%r11, %ntid.y;
	mad.lo.s32 	%r12, %r1, %r11, %r2;
	mad.lo.s32 	%r13, %r12, %r10, %r3;
	cvt.rn.f32.u32 	%f4, %r10;
	rcp.rn.f32 	%f5, %f4;
	setp.eq.s16 	%p2, %rs7, 0;
	selp.f32 	%f6, 0f00000000, %f5, %p2;
	mul.f32 	%f7, %f4, 0f3F000000;
	cvt.rn.f64.u32 	%fd1, %r3;
	cvt.f64.f32 	%fd2, %f7;
	add.f64 	%fd3, %fd2, 0dBFE0000000000000;
	sub.f64 	%fd4, %fd1, %fd3;
	add.f64 	%fd5, %fd4, %fd4;
	cvt.f64.f32 	%fd6, %f6;
	mul.f64 	%fd7, %fd5, %fd6;
	cvt.rn.f32.f64 	%f1, %fd7;
	cvt.rn.f64.u32 	%fd8, %r2;
	sub.f64 	%fd9, %fd8, %fd3;
	add.f64 	%fd10, %fd9, %fd9;
	mul.f64 	%fd11, %fd10, %fd6;
	cvt.rn.f32.f64 	%f2, %fd11;
	cvt.rn.f64.u32 	%fd12, %r1;
	sub.f64 	%fd13, %fd12, %fd3;
	add.f64 	%fd14, %fd13, %fd13;
	mul.f64 	%fd15, %fd14, %fd6;
	cvt.rn.f32.f64 	%f3, %fd15;
	neg.f32 	%f8, %f6;
	mul.lo.s32 	%r4, %r13, 36;
	mul.wide.u32 	%rd7, %r4, 12;
	add.s64 	%rd8, %rd6, %rd7;
	st.global.f32 	[%rd8], %f8;
	st.global.f32 	[%rd8+4], %f8;
	st.global.f32 	[%rd8+8], %f8;
	st.global.f32 	[%rd8+12], %f8;
	st.global.f32 	[%rd8+16], %f8;
	st.global.f32 	[%rd8+20], %f6;
	st.global.f32 	[%rd8+24], %f8;
	st.global.f32 	[%rd8+28], %f6;
	st.global.f32 	[%rd8+32], %f6;
	st.global.f32 	[%rd8+36], %f6;
	st.global.f32 	[%rd8+40], %f6;
	st.global.f32 	[%rd8+44], %f8;
	st.global.f32 	[%rd8+48], %f8;
	st.global.f32 	[%rd8+52], %f8;
	st.global.f32 	[%rd8+56], %f8;
	st.global.f32 	[%rd8+60], %f8;
	st.global.f32 	[%rd8+64], %f6;
	st.global.f32 	[%rd8+68], %f8;
	st.global.f32 	[%rd8+72], %f6;
	st.global.f32 	[%rd8+76], %f8;
	st.global.f32 	[%rd8+80], %f6;
	st.global.f32 	[%rd8+84], %f8;
	st.global.f32 	[%rd8+88], %f8;
	st.global.f32 	[%rd8+92], %f8;
	st.global.f32 	[%rd8+96], %f6;
	st.global.f32 	[%rd8+100], %f8;
	st.global.f32 	[%rd8+104], %f8;
	st.global.f32 	[%rd8+108], %f6;
	st.global.f32 	[%rd8+112], %f6;
	st.global.f32 	[%rd8+116], %f8;
	st.global.f32 	[%rd8+120], %f6;
	st.global.f32 	[%rd8+124], %f8;
	st.global.f32 	[%rd8+128], %f8;
	st.global.f32 	[%rd8+132], %f8;
	st.global.f32 	[%rd8+136], %f8;
	st.global.f32 	[%rd8+140], %f8;
	st.global.f32 	[%rd8+144], %f8;
	st.global.f32 	[%rd8+148], %f8;
	st.global.f32 	[%rd8+152], %f8;
	st.global.f32 	[%rd8+156], %f8;
	st.global.f32 	[%rd8+160], %f6;
	st.global.f32 	[%rd8+164], %f6;
	st.global.f32 	[%rd8+168], %f8;
	st.global.f32 	[%rd8+172], %f6;
	st.global.f32 	[%rd8+176], %f8;
	st.global.f32 	[%rd8+180], %f6;
	st.global.f32 	[%rd8+184], %f8;
	st.global.f32 	[%rd8+188], %f6;
	st.global.f32 	[%rd8+192], %f8;
	st.global.f32 	[%rd8+196], %f8;
	st.global.f32 	[%rd8+200], %f6;
	st.global.f32 	[%rd8+204], %f8;
	st.global.f32 	[%rd8+208], %f8;
	st.global.f32 	[%rd8+212], %f8;
	st.global.f32 	[%rd8+216], %f8;
	st.global.f32 	[%rd8+220], %f6;
	st.global.f32 	[%rd8+224], %f6;
	st.global.f32 	[%rd8+228], %f8;
	st.global.f32 	[%rd8+232], %f8;
	st.global.f32 	[%rd8+236], %f6;
	st.global.f32 	[%rd8+240], %f6;
	st.global.f32 	[%rd8+244], %f8;
	st.global.f32 	[%rd8+248], %f6;
	st.global.f32 	[%rd8+252], %f6;
	st.global.f32 	[%rd8+256], %f6;
	st.global.f32 	[%rd8+260], %f6;
	st.global.f32 	[%rd8+264], %f6;
	st.global.f32 	[%rd8+268], %f8;
	st.global.f32 	[%rd8+272], %f8;
	st.global.f32 	[%rd8+276], %f6;
	st.global.f32 	[%rd8+280], %f6;
	st.global.f32 	[%rd8+284], %f8;
	st.global.f32 	[%rd8+288], %f6;
	st.global.f32 	[%rd8+292], %f8;
	st.global.f32 	[%rd8+296], %f8;
	st.global.f32 	[%rd8+300], %f6;
	st.global.f32 	[%rd8+304], %f6;
	st.global.f32 	[%rd8+308], %f6;
	st.global.f32 	[%rd8+312], %f6;
	st.global.f32 	[%rd8+316], %f8;
	st.global.f32 	[%rd8+320], %f6;
	st.global.f32 	[%rd8+324], %f6;
	st.global.f32 	[%rd8+328], %f6;
	st.global.f32 	[%rd8+332], %f6;
	st.global.f32 	[%rd8+336], %f6;
	st.global.f32 	[%rd8+340], %f6;
	st.global.f32 	[%rd8+344], %f8;
	st.global.f32 	[%rd8+348], %f8;
	st.global.f32 	[%rd8+352], %f6;
	st.global.f32 	[%rd8+356], %f8;
	st.global.f32 	[%rd8+360], %f6;
	st.global.f32 	[%rd8+364], %f6;
	st.global.f32 	[%rd8+368], %f6;
	st.global.f32 	[%rd8+372], %f8;
	st.global.f32 	[%rd8+376], %f6;
	st.global.f32 	[%rd8+380], %f8;
	st.global.f32 	[%rd8+384], %f8;
	st.global.f32 	[%rd8+388], %f6;
	st.global.f32 	[%rd8+392], %f6;
	st.global.f32 	[%rd8+396], %f6;
	st.global.f32 	[%rd8+400], %f6;
	st.global.f32 	[%rd8+404], %f6;
	st.global.f32 	[%rd8+408], %f8;
	st.global.f32 	[%rd8+412], %f6;
	st.global.f32 	[%rd8+416], %f6;
	st.global.f32 	[%rd8+420], %f6;
	st.global.f32 	[%rd8+424], %f8;
	st.global.f32 	[%rd8+428], %f6;
	mul.wide.u32 	%rd9, %r13, 432;
	add.s64 	%rd10, %rd9, %rd6;
	add.s64 	%rd14, %rd10, 24;
	mov.b32 	%r17, 0;
$L__BB0_4:
	ld.global.f32 	%f9, [%rd14+-24];
	add.f32 	%f10, %f9, %f1;
	st.global.f32 	[%rd14+-24], %f10;
	ld.global.f32 	%f11, [%rd14+-20];
	add.f32 	%f12, %f11, %f2;
	st.global.f32 	[%rd14+-20], %f12;
	ld.global.f32 	%f13, [%rd14+-16];
	add.f32 	%f14, %f13, %f3;
	st.global.f32 	[%rd14+-16], %f14;
	ld.global.f32 	%f15, [%rd14+-12];
	add.f32 	%f16, %f15, %f1;
	st.global.f32 	[%rd14+-12], %f16;
	ld.global.f32 	%f17, [%rd14+-8];
	add.f32 	%f18, %f17, %f2;
	st.global.f32 	[%rd14+-8], %f18;
	ld.global.f32 	%f19, [%rd14+-4];
	add.f32 	%f20, %f19, %f3;
	st.global.f32 	[%rd14+-4], %f20;
	ld.global.f32 	%f21, [%rd14];
	add.f32 	%f22, %f21, %f1;
	st.global.f32 	[%rd14], %f22;
	ld.global.f32 	%f23, [%rd14+4];
	add.f32 	%f24, %f23, %f2;
	st.global.f32 	[%rd14+4], %f24;
	ld.global.f32 	%f25, [%rd14+8];
	add.f32 	%f26, %f25, %f3;
	st.global.f32 	[%rd14+8], %f26;
	ld.global.f32 	%f27, [%rd14+12];
	add.f32 	%f28, %f27, %f1;
	st.global.f32 	[%rd14+12], %f28;
	ld.global.f32 	%f29, [%rd14+16];
	add.f32 	%f30, %f29, %f2;
	st.global.f32 	[%rd14+16], %f30;
	ld.global.f32 	%f31, [%rd14+20];
	add.f32 	%f32, %f31, %f3;
	st.global.f32 	[%rd14+20], %f32;
	add.s32 	%r17, %r17, 4;
	add.s64 	%rd14, %rd14, 48;
	setp.ne.s32 	%p3, %r17, 36;
	@%p3 bra 	$L__BB0_4;
	cvta.to.global.u64 	%rd11, %rd5;
	add.s64 	%rd13, %rd11, %rd7;
	mov.b32 	%r14, -1082130432;
	st.global.u32 	[%rd13], %r14;
	mov.b32 	%r15, 0;
	st.global.u32 	[%rd13+4], %r15;
	st.global.u32 	[%rd13+8], %r15;
	st.global.u32 	[%rd13+12], %r14;
	st.global.u32 	[%rd13+16], %r15;
	st.global.u32 	[%rd13+20], %r15;
	st.global.u32 	[%rd13+24], %r14;
	st.global.u32 	[%rd13+28], %r15;
	st.global.u32 	[%rd13+32], %r15;
	st.global.u32 	[%rd13+36], %r15;
	st.global.u32 	[%rd13+40], %r15;
	st.global.u32 	[%rd13+44], %r14;
	st.global.u32 	[%rd13+48], %r15;
	st.global.u32 	[%rd13+52], %r15;
	st.global.u32 	[%rd13+56], %r14;
	st.global.u32 	[%rd13+60], %r15;
	st.global.u32 	[%rd13+64], %r15;
	st.global.u32 	[%rd13+68], %r14;
	st.global.u32 	[%rd13+72], %r15;
	st.global.u32 	[%rd13+76], %r14;
	st.global.u32 	[%rd13+80], %r15;
	st.global.u32 	[%rd13+84], %r15;
	st.global.u32 	[%rd13+88], %r14;
	st.global.u32 	[%rd13+92], %r15;
	st.global.u32 	[%rd13+96], %r15;
	st.global.u32 	[%rd13+100], %r14;
	st.global.u32 	[%rd13+104], %r15;
	st.global.u32 	[%rd13+108], %r15;
	st.global.u32 	[%rd13+112], %r15;
	st.global.u32 	[%rd13+116], %r14;
	st.global.u32 	[%rd13+120], %r15;
	st.global.u32 	[%rd13+124], %r15;
	st.global.u32 	[%rd13+128], %r14;
	st.global.u32 	[%rd13+132], %r15;
	st.global.u32 	[%rd13+136], %r15;
	st.global.u32 	[%rd13+140], %r14;
	st.global.u32 	[%rd13+144], %r14;
	st.global.u32 	[%rd13+148], %r15;
	st.global.u32 	[%rd13+152], %r15;
	st.global.u32 	[%rd13+156], %r14;
	st.global.u32 	[%rd13+160], %r15;
	st.global.u32 	[%rd13+164], %r15;
	st.global.u32 	[%rd13+168], %r14;
	st.global.u32 	[%rd13+172], %r15;
	st.global.u32 	[%rd13+176], %r15;
	st.global.u32 	[%rd13+180], %r15;
	st.global.u32 	[%rd13+184], %r14;
	st.global.u32 	[%rd13+188], %r15;
	st.global.u32 	[%rd13+192], %r15;
	st.global.u32 	[%rd13+196], %r14;
	st.global.u32 	[%rd13+200], %r15;
	st.global.u32 	[%rd13+204], %r15;
	st.global.u32 	[%rd13+208], %r14;
	st.global.u32 	[%rd13+212], %r15;
	st.global.u32 	[%rd13+216], %r15;
	st.global.u32 	[%rd13+220], %r15;
	mov.b32 	%r16, 1065353216;
	st.global.u32 	[%rd13+224], %r16;
	st.global.u32 	[%rd13+228], %r15;
	st.global.u32 	[%rd13+232], %r15;
	st.global.u32 	[%rd13+236], %r16;
	st.global.u32 	[%rd13+240], %r15;
	st.global.u32 	[%rd13+244], %r15;
	st.global.u32 	[%rd13+248], %r16;
	st.global.u32 	[%rd13+252], %r16;
	st.global.u32 	[%rd13+256], %r15;
	st.global.u32 	[%rd13+260], %r15;
	st.global.u32 	[%rd13+264], %r16;
	st.global.u32 	[%rd13+268], %r15;
	st.global.u32 	[%rd13+272], %r15;
	st.global.u32 	[%rd13+276], %r16;
	st.global.u32 	[%rd13+280], %r15;
	st.global.u32 	[%rd13+284], %r15;
	st.global.u32 	[%rd13+288], %r16;
	st.global.u32 	[%rd13+292], %r15;
	st.global.u32 	[%rd13+296], %r15;
	st.global.u32 	[%rd13+300], %r16;
	st.global.u32 	[%rd13+304], %r15;
	st.global.u32 	[%rd13+308], %r15;
	st.global.u32 	[%rd13+312], %r16;
	st.global.u32 	[%rd13+316], %r15;
	st.global.u32 	[%rd13+320], %r15;
	st.global.u32 	[%rd13+324], %r15;
	st.global.u32 	[%rd13+328], %r16;
	st.global.u32 	[%rd13+332], %r15;
	st.global.u32 	[%rd13+336], %r15;
	st.global.u32 	[%rd13+340], %r16;
	st.global.u32 	[%rd13+344], %r15;
	st.global.u32 	[%rd13+348], %r15;
	st.global.u32 	[%rd13+352], %r16;
	st.global.u32 	[%rd13+356], %r15;
	st.global.u32 	[%rd13+360], %r15;
	st.global.u32 	[%rd13+364], %r16;
	st.global.u32 	[%rd13+368], %r15;
	st.global.u32 	[%rd13+372], %r15;
	st.global.u32 	[%rd13+376], %r16;
	st.global.u32 	[%rd13+380], %r15;
	st.global.u32 	[%rd13+384], %r15;
	st.global.u32 	[%rd13+388], %r16;
	st.global.u32 	[%rd13+392], %r15;
	st.global.u32 	[%rd13+396], %r15;
	st.global.u32 	[%rd13+400], %r15;
	st.global.u32 	[%rd13+404], %r16;
	st.global.u32 	[%rd13+408], %r15;
	st.global.u32 	[%rd13+412], %r15;
	st.global.u32 	[%rd13+416], %r16;
	st.global.u32 	[%rd13+420], %r15;
	st.global.u32 	[%rd13+424], %r15;
	st.global.u32 	[%rd13+428], %r16;
	ret;

}


// ===== COMPILED SASS (sm_100) =====

	.target	sm_100

	.elftype	@"ET_EXEC"


//--------------------- .note.nv.tkinfo           --------------------------
	.section	.note.nv.tkinfo,"",@"SHT_NOTE"
	.sectionflags	@"SHF_NOTE_NV_TKINFO"
	.tkinfo
        /*0018*/ 	.word	0x00000002
        /*0030*/ 	.string	""
        /*0030*/ 	.string	"ptxas"
        /*0030*/ 	.string	"Cuda compilation tools, release 13.0, V13.0.88"
        /*0030*/ 	.string	"Build cuda_13.0.r13.0/compiler.36424714_0"
        /*0030*/ 	.string	"-arch sm_100 -m 64 "



//--------------------- .note.nv.cuinfo           --------------------------
	.section	.note.nv.cuinfo,"",@"SHT_NOTE"
	.sectionflags	@"SHF_NOTE_NV_CUINFO"
        /*0018*/ 	.short	0x0002
        /*001a*/ 	.short	0x0064
        /*001c*/ 	.short	0x0082
	.zero		2


//--------------------- .nv.info                  --------------------------
	.section	.nv.info,"",@"SHT_CUDA_INFO"
	.align	4


	//----- nvinfo : EIATTR_REGCOUNT
	.align		4
        /*0000*/ 	.byte	0x04, 0x2f
        /*0002*/ 	.short	(.L_1 - .L_0)
	.align		4
.L_0:
        /*0004*/ 	.word	index@(_Z20generateCheckerboardP6float3S0_)
        /*0008*/ 	.word	0x00000020


	//----- nvinfo : EIATTR_FRAME_SIZE
	.align		4
.L_1:
        /*000c*/ 	.byte	0x04, 0x11
        /*000e*/ 	.short	(.L_3 - .L_2)
	.align		4
.L_2:
        /*0010*/ 	.word	index@($__internal_0_$__cuda_sm20_rcp_rn_f32_slowpath)
        /*0014*/ 	.word	0x00000000


	//----- nvinfo : EIATTR_FRAME_SIZE
	.align		4
.L_3:
        /*0018*/ 	.byte	0x04, 0x11
        /*001a*/ 	.short	(.L_5 - .L_4)
	.align		4
.L_4:
        /*001c*/ 	.word	index@(_Z20generateCheckerboardP6float3S0_)
        /*0020*/ 	.word	0x00000000


	//----- nvinfo : EIATTR_MIN_STACK_SIZE
	.align		4
.L_5:
        /*0024*/ 	.byte	0x04, 0x12
        /*0026*/ 	.short	(.L_7 - .L_6)
	.align		4
.L_6:
        /*0028*/ 	.word	index@(_Z20generateCheckerboardP6float3S0_)
        /*002c*/ 	.word	0x00000000
.L_7:


//--------------------- .nv.compat                --------------------------
	.section	.nv.compat,"",@"SHT_CUDA_COMPAT_INFO"
	.align	4
        /*0000*/ 	.byte	0x02, 0x09, 0x00, 0x00, 0x02, 0x02, 0x01, 0x00, 0x02, 0x05, 0x05, 0x00, 0x03, 0x07, 0x01, 0x01
        /*0010*/ 	.byte	0x02, 0x03, 0x00, 0x00, 0x02, 0x06, 0x01, 0x00, 0x04, 0x0b, 0x08, 0x00, 0x01, 0x00, 0x00, 0x00
        /*0020*/ 	.byte	0x00, 0x00, 0x00, 0x00


//--------------------- .nv.info._Z20generateCheckerboardP6float3S0_ --------------------------
	.section	.nv.info._Z20generateCheckerboardP6float3S0_,"",@"SHT_CUDA_INFO"
	.sectionflags	@""
	.align	4


	//----- nvinfo : EIATTR_CUDA_API_VERSION
	.align		4
        /*0000*/ 	.byte	0x04, 0x37
        /*0002*/ 	.short	(.L_9 - .L_8)
.L_8:
        /*0004*/ 	.word	0x00000082


	//----- nvinfo : EIATTR_KPARAM_INFO
	.align		4
.L_9:
        /*0008*/ 	.byte	0x04, 0x17
        /*000a*/ 	.short	(.L_11 - .L_10)
.L_10:
        /*000c*/ 	.word	0x00000000
        /*0010*/ 	.short	0x0001
        /*0012*/ 	.short	0x0008
        /*0014*/ 	.byte	0x00, 0xf5, 0x21, 0x00


	//----- nvinfo : EIATTR_KPARAM_INFO
	.align		4
.L_11:
        /*0018*/ 	.byte	0x04, 0x17
        /*001a*/ 	.short	(.L_13 - .L_12)
.L_12:
        /*001c*/ 	.word	0x00000000
        /*0020*/ 	.short	0x0000
        /*0022*/ 	.short	0x0000
        /*0024*/ 	.byte	0x00, 0xf5, 0x21, 0x00


	//----- nvinfo : EIATTR_SPARSE_MMA_MASK
	.align		4
.L_13:
        /*0028*/ 	.byte	0x03, 0x50
        /*002a*/ 	.short	0x0000


	//----- nvinfo : EIATTR_MAXREG_COUNT
	.align		4
        /*002c*/ 	.byte	0x03, 0x1b
        /*002e*/ 	.short	0x00ff


	//----- nvinfo : EIATTR_MERCURY_ISA_VERSION
	.align		4
        /*0030*/ 	.byte	0x03, 0x5f
        /*0032*/ 	.short	0x0101


	//----- nvinfo : EIATTR_VRC_CTA_INIT_COUNT
	.align		4
        /*0034*/ 	.byte	0x02, 0x4a
	.zero		1
	.zero		1


	//----- nvinfo : EIATTR_EXIT_INSTR_OFFSETS
	.align		4
        /*0038*/ 	.byte	0x04, 0x1c
        /*003a*/ 	.short	(.L_15 - .L_14)


	//   ....[0]....
.L_14:
        /*003c*/ 	.word	0x00001d00


	//----- nvinfo : EIATTR_CRS_STACK_SIZE
	.align		4
.L_15:
        /*0040*/ 	.byte	0x04, 0x1e
        /*0042*/ 	.short	(.L_17 - .L_16)
.L_16:
        /*0044*/ 	.word	0x00000000


	//----- nvinfo : EIATTR_CBANK_PARAM_SIZE
	.align		4
.L_17:
        /*0048*/ 	.byte	0x03, 0x19
        /*004a*/ 	.short	0x0010


	//----- nvinfo : EIATTR_PARAM_CBANK
	.align		4
        /*004c*/ 	.byte	0x04, 0x0a
        /*004e*/ 	.short	(.L_19 - .L_18)
	.align		4
.L_18:
        /*0050*/ 	.word	index@(.nv.constant0._Z20generateCheckerboardP6float3S0_)
        /*0054*/ 	.short	0x0380
        /*0056*/ 	.short	0x0010


	//----- nvinfo : EIATTR_SW_WAR
	.align		4
.L_19:
        /*0058*/ 	.byte	0x04, 0x36
        /*005a*/ 	.short	(.L_21 - .L_20)
.L_20:
        /*005c*/ 	.word	0x00000008
.L_21:


//--------------------- .nv.callgraph             --------------------------
	.section	.nv.callgraph,"",@"SHT_CUDA_CALLGRAPH"
	.align	4
	.sectionentsize	8
	.align		4
        /*0000*/ 	.word	0x00000000
	.align		4
        /*0004*/ 	.word	0xffffffff
	.align		4
        /*0008*/ 	.word	0x00000000
	.align		4
        /*000c*/ 	.word	0xfffffffe
	.align		4
        /*0010*/ 	.word	0x00000000
	.align		4
        /*0014*/ 	.word	0xfffffffd
	.align		4
        /*0018*/ 	.word	0x00000000
	.align		4
        /*001c*/ 	.word	0xfffffffc


//--------------------- .text._Z20generateCheckerboardP6float3S0_ --------------------------
	.section	.text._Z20generateCheckerboardP6float3S0_,"ax",@progbits
	.align	128
        .global         _Z20generateCheckerboardP6float3S0_
        .type           _Z20generateCheckerboardP6float3S0_,@function
        .size           _Z20generateCheckerboardP6float3S0_,(.L_x_7 - _Z20generateCheckerboardP6float3S0_)
        .other          _Z20generateCheckerboardP6float3S0_,@"STO_CUDA_ENTRY STV_DEFAULT"
_Z20generateCheckerboardP6float3S0_:
.text._Z20generateCheckerboardP6float3S0_:
[----:B------:R-:W-:Y:S01]  /*0000*/  LDC R1, c[0x0][0x37c] ;  /* 0x0000df00ff017b82 */ /* 0x000fe20000000800 */
[----:B------:R-:W0:Y:S01]  /*0010*/  S2R R26, SR_TID.Z ;  /* 0x00000000001a7919 */ /* 0x000e220000002300 */
[----:B------:R-:W1:Y:S01]  /*0020*/  LDCU UR4, c[0x0][0x360] ;  /* 0x00006c00ff0477ac */ /* 0x000e620008000800 */
[----:B------:R-:W0:Y:S01]  /*0030*/  S2R R29, SR_TID.X ;  /* 0x00000000001d7919 */ /* 0x000e220000002100 */
[----:B------:R-:W2:Y:S01]  /*0040*/  LDCU UR5, c[0x0][0x364] ;  /* 0x00006c80ff0577ac */ /* 0x000ea20008000800 */
[----:B------:R-:W2:Y:S01]  /*0050*/  S2R R27, SR_TID.Y ;  /* 0x00000000001b7919 */ /* 0x000ea20000002200 */
[----:B------:R-:W3:Y:S01]  /*0060*/  LDCU.64 UR6, c[0x0][0x358] ;  /* 0x00006b00ff0677ac */ /* 0x000ee20008000a00 */
[----:B-1----:R-:W-:Y:S02]  /*0070*/  I2FP.F32.U32 R12, UR4 ;  /* 0x00000004000c7c45 */ /* 0x002fe40008201000 */
[----:B0-----:R-:W-:-:S04]  /*0080*/  LOP3.LUT R0, R29, 0x1, R26, 0x48, !PT ;  /* 0x000000011d007812 */ /* 0x001fc800078e481a */
[----:B------:R-:W-:Y:S01]  /*0090*/  ISETP.NE.U32.AND P0, PT, R0, 0x1, PT ;  /* 0x000000010000780c */ /* 0x000fe20003f05070 */
[----:B--2---:R-:W-:Y:S01]  /*00a0*/  IMAD R10, R26, UR5, R27 ;  /* 0x000000051a0a7c24 */ /* 0x004fe2000f8e021b */
[----:B------:R-:W-:-:S03]  /*00b0*/  IADD3 R0, PT, PT, R12, 0x1800000, RZ ;  /* 0x018000000c007810 */ /* 0x000fc60007ffe0ff */
[----:B------:R-:W-:Y:S01]  /*00c0*/  IMAD R10, R10, UR4, R29 ;  /* 0x000000040a0a7c24 */ /* 0x000fe2000f8e021d */
[----:B------:R-:W-:-:S04]  /*00d0*/  LOP3.LUT R0, R0, 0x7f800000, RZ, 0xc0, !PT ;  /* 0x7f80000000007812 */ /* 0x000fc800078ec0ff */
[----:B------:R-:W-:-:S03]  /*00e0*/  ISETP.GT.U32.AND P1, PT, R0, 0x1ffffff, PT ;  /* 0x01ffffff0000780c */ /* 0x000fc60003f24070 */
[C---:B------:R-:W-:Y:S02]  /*00f0*/  @P0 LOP3.LUT R2, R27.reuse, 0x1, RZ, 0xc0, !PT ;  /* 0x000000011b020812 */ /* 0x040fe400078ec0ff */
[----:B------:R-:W-:-:S04]  /*0100*/  @!P0 LOP3.LUT R0, R27, 0x1, RZ, 0xc, !PT ;  /* 0x000000011b008812 */ /* 0x000fc800078e0cff */
[----:B------:R-:W-:-:S04]  /*0110*/  @!P0 PRMT R2, R0, 0x7610, R2 ;  /* 0x0000761000028816 */ /* 0x000fc80000000002 */
[----:B---3--:R-:W-:Y:S05]  /*0120*/  @P1 BRA `(.L_x_0) ;  /* 0x0000000000101947 */ /* 0x008fea0003800000 */
[----:B------:R-:W-:-:S07]  /*0130*/  MOV R4, 0x150 ;  /* 0x0000015000047802 */ /* 0x000fce0000000f00 */
[----:B------:R-:W-:Y:S05]  /*0140*/  CALL.REL.NOINC `($__internal_0_$__cuda_sm20_rcp_rn_f32_slowpath) ;  /* 0x0000001800f07944 */ /* 0x000fea0003c00000 */
[----:B------:R-:W-:Y:S01]  /*0150*/  MOV R18, R3 ;  /* 0x0000000300127202 */ /* 0x000fe20000000f00 */
[----:B------:R-:W-:Y:S06]  /*0160*/  BRA `(.L_x_1) ;  /* 0x0000000000107947 */ /* 0x000fec0003800000 */
.L_x_0:
[----:B------:R-:W0:Y:S02]  /*0170*/  MUFU.RCP R3, R12 ;  /* 0x0000000c00037308 */ /* 0x000e240000001000 */
[----:B0-----:R-:W-:-:S04]  /*0180*/  FFMA R0, R12, R3, -1 ;  /* 0xbf8000000c007423 */ /* 0x001fc80000000003 */
[----:B------:R-:W-:-:S04]  /*0190*/  FADD.FTZ R0, -R0, -RZ ;  /* 0x800000ff00007221 */ /* 0x000fc80000010100 */
[----:B------:R-:W-:-:S07]  /*01a0*/  FFMA R18, R3, R0, R3 ;  /* 0x0000000003127223 */ /* 0x000fce0000000003 */
.L_x_1:
[----:B------:R-:W0:Y:S01]  /*01b0*/  LDC.64 R6, c[0x0][0x380] ;  /* 0x0000e000ff067b82 */ /* 0x000e220000000a00 */
[----:B------:R-:W-:-:S04]  /*01c0*/  PRMT R0, R2, 0x9910, RZ ;  /* 0x0000991002007816 */ /* 0x000fc800000000ff */
[----:B------:R-:W-:Y:S01]  /*01d0*/  ISETP.NE.AND P0, PT, R0, RZ, PT ;  /* 0x000000ff0000720c */ /* 0x000fe20003f05270 */
[----:B------:R-:W-:-:S03]  /*01e0*/  IMAD R0, R10, 0x24, RZ ;  /* 0x000000240a007824 */ /* 0x000fc600078e02ff */
[----:B------:R-:W-:-:S05]  /*01f0*/  FSEL R18, R18, RZ, P0 ;  /* 0x000000ff12127208 */ /* 0x000fca0000000000 */
[----:B------:R-:W-:Y:S01]  /*0200*/  FADD R13, -R18, -RZ ;  /* 0x800000ff120d7221 */ /* 0x000fe20000000100 */
[----:B0-----:R-:W-:-:S04]  /*0210*/  IMAD.WIDE.U32 R4, R0, 0xc, R6 ;  /* 0x0000000c00047825 */ /* 0x001fc800078e0006 */
[----:B------:R-:W-:Y:S01]  /*0220*/  IMAD.WIDE.U32 R10, R10, 0x1b0, R6 ;  /* 0x000001b00a0a7825 */ /* 0x000fe200078e0006 */
[----:B------:R-:W-:Y:S04]  /*0230*/  STG.E desc[UR6][R4.64+0x14], R18 ;  /* 0x0000141204007986 */ /* 0x000fe8000c101906 */
        /* <DEDUP_REMOVED lines=106> */
[----:B------:R0:W-:Y:S04]  /*08e0*/  STG.E desc[UR6][R4.64+0x1a8], R13 ;  /* 0x0001a80d04007986 */ /* 0x0001e8000c101906 */
[----:B------:R-:W2:Y:S04]  /*08f0*/  LDG.E R2, desc[UR6][R10.64] ;  /* 0x000000060a027981 */ /* 0x000ea8000c1e1900 */
[----:B------:R-:W3:Y:S04]  /*0900*/  LDG.E R25, desc[UR6][R10.64+0x4] ;  /* 0x000004060a197981 */ /* 0x000ee8000c1e1900 */
[----:B------:R-:W4:Y:S04]  /*0910*/  LDG.E R24, desc[UR6][R10.64+0x8] ;  /* 0x000008060a187981 */ /* 0x000f28000c1e1900 */
[----:B------:R-:W5:Y:S04]  /*0920*/  LDG.E R8, desc[UR6][R10.64+0xc] ;  /* 0x00000c060a087981 */ /* 0x000f68000c1e1900 */
[----:B------:R-:W5:Y:S04]  /*0930*/  LDG.E R22, desc[UR6][R10.64+0x14] ;  /* 0x000014060a167981 */ /* 0x000f68000c1e1900 */
[----:B------:R-:W5:Y:S04]  /*0940*/  LDG.E R9, desc[UR6][R10.64+0x18] ;  /* 0x000018060a097981 */ /* 0x000f68000c1e1900 */
[----:B------:R-:W5:Y:S04]  /*0950*/  LDG.E R7, desc[UR6][R10.64+0x1c] ;  /* 0x00001c060a077981 */ /* 0x000f68000c1e1900 */
[----:B------:R-:W5:Y:S04]  /*0960*/  LDG.E R3, desc[UR6][R10.64+0x20] ;  /* 0x000020060a037981 */ /* 0x000f68000c1e1900 */
[----:B------:R-:W5:Y:S04]  /*0970*/  LDG.E R6, desc[UR6][R10.64+0x24] ;  /* 0x000024060a067981 */ /* 0x000f68000c1e1900 */
[----:B0-----:R-:W5:Y:S04]  /*0980*/  LDG.E R5, desc[UR6][R10.64+0x28] ;  /* 0x000028060a057981 */ /* 0x001f68000c1e1900 */
[----:B------:R-:W5:Y:S04]  /*0990*/  LDG.E R4, desc[UR6][R10.64+0x2c] ;  /* 0x00002c060a047981 */ /* 0x000f68000c1e1900 */
[----:B------:R-:W5:Y:S01]  /*09a0*/  LDG.E R23, desc[UR6][R10.64+0x10] ;  /* 0x000010060a177981 */ /* 0x000f62000c1e1900 */
[----:B------:R-:W-:-:S04]  /*09b0*/  FMUL R28, R12, 0.5 ;  /* 0x3f0000000c1c7820 */ /* 0x000fc80000400000 */
[----:B------:R-:W0:Y:S08]  /*09c0*/  F2F.F64.F32 R12, R28 ;  /* 0x0000001c000c7310 */ /* 0x000e300000201800 */
[----:B------:R-:W1:Y:S01]  /*09d0*/  I2F.F64.U32 R16, R29 ;  /* 0x0000001d00107312 */ /* 0x000e620000201800 */
[----:B0-----:R-:W-:-:S07]  /*09e0*/  DADD R12, R12, -0.5 ;  /* 0xbfe000000c0c7429 */ /* 0x001fce0000000000 */
[----:B------:R-:W0:Y:S08]  /*09f0*/  I2F.F64.U32 R20, R27 ;  /* 0x0000001b00147312 */ /* 0x000e300000201800 */
[----:B------:R-:W0:Y:S01]  /*0a00*/  I2F.F64.U32 R14, R26 ;  /* 0x0000001a000e7312 */ /* 0x000e220000201800 */
[----:B-1----:R-:W-:-:S07]  /*0a10*/  DADD R16, R16, -R12 ;  /* 0x0000000010107229 */ /* 0x002fce000000080c */
[----:B------:R-:W1:Y:S01]  /*0a20*/  F2F.F64.F32 R18, R18 ;  /* 0x0000001200127310 */ /* 0x000e620000201800 */
[----:B0-----:R-:W-:Y:S02]  /*0a30*/  DADD R20, -R12, R20 ;  /* 0x000000000c147229 */ /* 0x001fe40000000114 */
[----:B------:R-:W-:Y:S02]  /*0a40*/  DADD R16, R16, R16 ;  /* 0x0000000010107229 */ /* 0x000fe40000000010 */
[----:B------:R-:W-:-:S04]  /*0a50*/  DADD R14, -R12, R14 ;  /* 0x000000000c0e7229 */ /* 0x000fc8000000010e */
[----:B------:R-:W-:-:S04]  /*0a60*/  DADD R20, R20, R20 ;  /* 0x0000000014147229 */ /* 0x000fc80000000014 */
[----:B------:R-:W-:Y:S02]  /*0a70*/  DADD R14, R14, R14 ;  /* 0x000000000e0e7229 */ /* 0x000fe4000000000e */
[----:B-1----:R-:W-:Y:S02]  /*0a80*/  DMUL R16, R16, R18 ;  /* 0x0000001210107228 */ /* 0x002fe40000000000 */
[----:B------:R-:W-:-:S04]  /*0a90*/  DMUL R20, R18, R20 ;  /* 0x0000001412147228 */ /* 0x000fc80000000000 */
[----:B------:R-:W-:-:S04]  /*0aa0*/  DMUL R14, R18, R14 ;  /* 0x0000000e120e7228 */ /* 0x000fc80000000000 */
[----:B------:R-:W2:Y:S08]  /*0ab0*/  F2F.F32.F64 R17, R16 ;  /* 0x0000001000117310 */ /* 0x000eb00000301000 */
[----:B------:R-:W3:Y:S08]  /*0ac0*/  F2F.F32.F64 R20, R20 ;  /* 0x0000001400147310 */ /* 0x000ef00000301000 */
[----:B------:R-:W4:Y:S01]  /*0ad0*/  F2F.F32.F64 R15, R14 ;  /* 0x0000000e000f7310 */ /* 0x000f220000301000 */
[----:B------:R-:W-:Y:S01]  /*0ae0*/  UMOV UR4, 0x4 ;  /* 0x0000000400047882 */ /* 0x000fe20000000000 */
[----:B--2---:R-:W-:Y:S01]  /*0af0*/  FADD R13, R17, R2 ;  /* 0x00000002110d7221 */ /* 0x004fe20000000000 */
[----:B---3--:R-:W-:-:S04]  /*0b00*/  FADD R25, R20, R25 ;  /* 0x0000001914197221 */ /* 0x008fc80000000000 */
[----:B------:R0:W-:Y:S01]  /*0b10*/  STG.E desc[UR6][R10.64], R13 ;  /* 0x0000000d0a007986 */ /* 0x0001e2000c101906 */
[----:B----4-:R-:W-:Y:S01]  /*0b20*/  FADD R19, R15, R24 ;  /* 0x000000180f137221 */ /* 0x010fe20000000000 */
[----:B-----5:R-:W-:Y:S01]  /*0b30*/  FADD R27, R17, R8 ;  /* 0x00000008111b7221 */ /* 0x020fe20000000000 */
[----:B------:R-:W-:Y:S01]  /*0b40*/  FADD R29, R15, R22 ;  /* 0x000000160f1d7221 */ /* 0x000fe20000000000 */
[----:B------:R-:W-:Y:S01]  /*0b50*/  FADD R9, R17, R9 ;  /* 0x0000000911097221 */ /* 0x000fe20000000000 */
[C---:B------:R-:W-:Y:S01]  /*0b60*/  FADD R7, R20.reuse, R7 ;  /* 0x0000000714077221 */ /* 0x040fe20000000000 */
[----:B------:R-:W-:Y:S01]  /*0b70*/  FADD R3, R15, R3 ;  /* 0x000000030f037221 */ /* 0x000fe20000000000 */
[----:B0-----:R-:W-:Y:S01]  /*0b80*/  FADD R13, R17, R6 ;  /* 0x00000006110d7221 */ /* 0x001fe20000000000 */
[C---:B------:R-:W-:Y:S01]  /*0b90*/  FADD R5, R20.reuse, R5 ;  /* 0x0000000514057221 */ /* 0x040fe20000000000 */
[----:B------:R-:W-:Y:S01]  /*0ba0*/  FADD R21, R15, R4 ;  /* 0x000000040f157221 */ /* 0x000fe20000000000 */
        /* <DEDUP_REMOVED lines=9> */
[----:B------:R-:W-:Y:S01]  /*0c40*/  STG.E desc[UR6][R10.64+0x2c], R21 ;  /* 0x00002c150a007986 */ /* 0x000fe2000c101906 */
[----:B------:R-:W-:Y:S01]  /*0c50*/  FADD R23, R20, R23 ;  /* 0x0000001714177221 */ /* 0x000fe20000000000 */
[----:B------:R-:W-:-:S04]  /*0c60*/  IADD3 R4, P0, PT, R10, 0x48, RZ ;  /* 0x000000480a047810 */ /* 0x000fc80007f1e0ff */
[----:B------:R0:W-:Y:S02]  /*0c70*/  STG.E desc[UR6][R10.64+0x10], R23 ;  /* 0x000010170a007986 */ /* 0x0001e4000c101906 */
[----:B0-----:R-:W-:-:S07]  /*0c80*/  IADD3.X R23, PT, PT, RZ, R11, RZ, P0, !PT ;  /* 0x0000000bff177210 */ /* 0x001fce00007fe4ff */
.L_x_2:
[----:B-1----:R-:W-:Y:S02]  /*0c90*/  MOV R2, R4 ;  /* 0x0000000400027202 */ /* 0x002fe40000000f00 */
[----:B------:R-:W-:-:S05]  /*0ca0*/  MOV R3, R23 ;  /* 0x0000001700037202 */ /* 0x000fca0000000f00 */
        /* <DEDUP_REMOVED lines=19> */
[----:B------:R-:W5:Y:S01]  /*0de0*/  LDG.E R23, desc[UR6][R2.64+0x30] ;  /* 0x0000300602177981 */ /* 0x000f62000c1e1900 */
[----:B--2---:R-:W-:-:S03]  /*0df0*/  FADD R25, R17, R10 ;  /* 0x0000000a11197221 */ /* 0x004fc60000000000 */
[----:B------:R-:W2:Y:S01]  /*0e00*/  LDG.E R10, desc[UR6][R2.64+0x44] ;  /* 0x00004406020a7981 */ /* 0x000ea2000c1e1900 */
[----:B---3--:R-:W-:-:S03]  /*0e10*/  FADD R29, R15, R12 ;  /* 0x0000000c0f1d7221 */ /* 0x008fc60000000000 */
[----:B------:R-:W3:Y:S01]  /*0e20*/  LDG.E R12, desc[UR6][R2.64+0x38] ;  /* 0x00003806020c7981 */ /* 0x000ee2000c1e1900 */
[----:B----4-:R-:W-:-:S03]  /*0e30*/  FADD R5, R20, R5 ;  /* 0x0000000514057221 */ /* 0x010fc60000000000 */
[----:B------:R0:W-:Y:S01]  /*0e40*/  STG.E desc[UR6][R2.64+-0x18], R25 ;  /* 0xffffe81902007986 */ /* 0x0001e2000c101906 */
[----:B-----5:R-:W-:-:S03]  /*0e50*/  FADD R8, R17, R8 ;  /* 0x0000000811087221 */ /* 0x020fc60000000000 */
[----:B------:R1:W-:Y:S04]  /*0e60*/  STG.E desc[UR6][R2.64+0x4], R5 ;  /* 0x0000040502007986 */ /* 0x0003e8000c101906 */
[----:B------:R4:W-:Y:S01]  /*0e70*/  STG.E desc[UR6][R2.64+-0xc], R8 ;  /* 0xfffff40802007986 */ /* 0x0009e2000c101906 */
[C---:B------:R-:W-:Y:S01]  /*0e80*/  FADD R27, R20.reuse, R7 ;  /* 0x00000007141b7221 */ /* 0x040fe20000000000 */
[----:B0-----:R-:W-:Y:S02]  /*0e90*/  FADD R25, R20, R9 ;  /* 0x0000000914197221 */ /* 0x001fe40000000000 */
[----:B------:R-:W5:Y:S04]  /*0ea0*/  LDG.E R7, desc[UR6][R2.64+0x34] ;  /* 0x0000340602077981 */ /* 0x000f68000c1e1900 */
[----:B------:R-:W5:Y:S04]  /*0eb0*/  LDG.E R9, desc[UR6][R2.64+0x40] ;  /* 0x0000400602097981 */ /* 0x000f68000c1e1900 */
[----:B-1----:R-:W5:Y:S04]  /*0ec0*/  LDG.E R5, desc[UR6][R2.64+0x4c] ;  /* 0x00004c0602057981 */ /* 0x002f68000c1e1900 */
[----:B----4-:R-:W4:Y:S04]  /*0ed0*/  LDG.E R8, desc[UR6][R2.64+0x54] ;  /* 0x0000540602087981 */ /* 0x010f28000c1e1900 */
[----:B------:R0:W-:Y:S04]  /*0ee0*/  STG.E desc[UR6][R2.64+-0x14], R27 ;  /* 0xffffec1b02007986 */ /* 0x0001e8000c101906 */
[----:B------:R1:W-:Y:S01]  /*0ef0*/  STG.E desc[UR6][R2.64+-0x10], R29 ;  /* 0xfffff01d02007986 */ /* 0x0003e2000c101906 */
[----:B0-----:R-:W-:-:S03]  /*0f00*/  FADD R27, R15, R4 ;  /* 0x000000040f1b7221 */ /* 0x001fc60000000000 */
[----:B------:R-:W4:Y:S01]  /*0f10*/  LDG.E R4, desc[UR6][R2.64+0x48] ;  /* 0x0000480602047981 */ /* 0x000f22000c1e1900 */
[----:B-1----:R-:W-:-:S03]  /*0f20*/  FADD R29, R17, R6 ;  /* 0x00000006111d7221 */ /* 0x002fc60000000000 */
[----:B------:R-:W4:Y:S04]  /*0f30*/  LDG.E R6, desc[UR6][R2.64+0x50] ;  /* 0x0000500602067981 */ /* 0x000f28000c1e1900 */
[----:B------:R0:W-:Y:S04]  /*0f40*/  STG.E desc[UR6][R2.64+-0x8], R25 ;  /* 0xfffff81902007986 */ /* 0x0001e8000c101906 */
[----:B------:R1:W-:Y:S01]  /*0f50*/  STG.E desc[UR6][R2.64+-0x4], R27 ;  /* 0xfffffc1b02007986 */ /* 0x0003e2000c101906 */
[----:B0-----:R-:W-:-:S03]  /*0f60*/  FADD R25, R15, R16 ;  /* 0x000000100f197221 */ /* 0x001fc60000000000 */
[----:B------:R0:W-:Y:S01]  /*0f70*/  STG.E desc[UR6][R2.64], R29 ;  /* 0x0000001d02007986 */ /* 0x0001e2000c101906 */
[----:B-1----:R-:W-:-:S03]  /*0f80*/  FADD R27, R15, R22 ;  /* 0x000000160f1b7221 */ /* 0x002fc60000000000 */
[----:B------:R1:W-:Y:S01]  /*0f90*/  STG.E desc[UR6][R2.64+0x8], R25 ;  /* 0x0000081902007986 */ /* 0x0003e2000c101906 */
[----:B------:R-:W-:Y:S01]  /*0fa0*/  FADD R18, R17, R18 ;  /* 0x0000001211127221 */ /* 0x000fe20000000000 */
[C---:B------:R-:W-:Y:S02]  /*0fb0*/  FADD R11, R20.reuse, R11 ;  /* 0x0000000b140b7221 */ /* 0x040fe40000000000 */
[----:B------:R-:W-:Y:S01]  /*0fc0*/  STG.E desc[UR6][R2.64+0x14], R27 ;  /* 0x0000141b02007986 */ /* 0x000fe2000c101906 */
[C---:B------:R-:W-:Y:S01]  /*0fd0*/  FADD R13, R20.reuse, R13 ;  /* 0x0000000d140d7221 */ /* 0x040fe20000000000 */
[----:B------:R-:W-:Y:S01]  /*0fe0*/  FADD R26, R15, R26 ;  /* 0x0000001a0f1a7221 */ /* 0x000fe20000000000 */
[----:B------:R-:W-:Y:S01]  /*0ff0*/  FADD R19, R20, R19 ;  /* 0x0000001314137221 */ /* 0x000fe20000000000 */
[----:B0-----:R-:W-:Y:S01]  /*1000*/  FADD R29, R17, R24 ;  /* 0x00000018111d7221 */ /* 0x001fe20000000000 */
[----:B------:R-:W-:Y:S01]  /*1010*/  FADD R21, R15, R21 ;  /* 0x000000150f157221 */ /* 0x000fe20000000000 */
[----:B------:R-:W4:Y:S01]  /*1020*/  LDG.E R16, desc[UR6][R2.64+0x5c] ;  /* 0x00005c0602107981 */ /* 0x000f22000c1e1900 */
[----:B-1----:R-:W-:-:S03]  /*1030*/  FADD R25, R17, R28 ;  /* 0x0000001c11197221 */ /* 0x002fc60000000000 */
[----:B------:R0:W-:Y:S04]  /*1040*/  STG.E desc[UR6][R2.64+0x18], R29 ;  /* 0x0000181d02007986 */ /* 0x0001e8000c101906 */
[----:B------:R-:W-:Y:S04]  /*1050*/  STG.E desc[UR6][R2.64+0x24], R25 ;  /* 0x0000241902007986 */ /* 0x000fe8000c101906 */
[----:B------:R-:W-:Y:S04]  /*1060*/  STG.E desc[UR6][R2.64+0xc], R18 ;  /* 0x00000c1202007986 */ /* 0x000fe8000c101906 */
[----:B------:R1:W-:Y:S01]  /*1070*/  STG.E desc[UR6][R2.64+0x10], R11 ;  /* 0x0000100b02007986 */ /* 0x0003e2000c101906 */
[----:B0-----:R-:W-:-:S03]  /*1080*/  FADD R29, R17, R14 ;  /* 0x0000000e111d7221 */ /* 0x001fc60000000000 */
[----:B------:R0:W-:Y:S04]  /*1090*/  STG.E desc[UR6][R2.64+0x1c], R13 ;  /* 0x00001c0d02007986 */ /* 0x0001e8000c101906 */
[----:B------:R0:W-:Y:S04]  /*10a0*/  STG.E desc[UR6][R2.64+0x20], R26 ;  /* 0x0000201a02007986 */ /* 0x0001e8000c101906 */
[----:B------:R0:W-:Y:S04]  /*10b0*/  STG.E desc[UR6][R2.64+0x28], R19 ;  /* 0x0000281302007986 */ /* 0x0001e8000c101906 */
[----:B------:R-:W-:Y:S04]  /*10c0*/  STG.E desc[UR6][R2.64+0x2c], R21 ;  /* 0x00002c1502007986 */ /* 0x000fe8000c101906 */
[----:B-1----:R-:W4:Y:S04]  /*10d0*/  LDG.E R11, desc[UR6][R2.64+0x58] ;  /* 0x00005806020b7981 */ /* 0x002f28000c1e1900 */
[----:B------:R-:W4:Y:S04]  /*10e0*/  LDG.E R18, desc[UR6][R2.64+0x60] ;  /* 0x0000600602127981 */ /* 0x000f28000c1e1900 */
[----:B0-----:R-:W4:Y:S04]  /*10f0*/  LDG.E R13, desc[UR6][R2.64+0x64] ;  /* 0x00006406020d7981 */ /* 0x001f28000c1e1900 */
[----:B------:R-:W4:Y:S04]  /*1100*/  LDG.E R26, desc[UR6][R2.64+0x78] ;  /* 0x00007806021a7981 */ /* 0x000f28000c1e1900 */
[----:B------:R-:W4:Y:S04]  /*1110*/  LDG.E R19, desc[UR6][R2.64+0x7c] ;  /* 0x00007c0602137981 */ /* 0x000f28000c1e1900 */
[----:B------:R-:W-:Y:S04]  /*1120*/  STG.E desc[UR6][R2.64+0x3c], R29 ;  /* 0x00003c1d02007986 */ /* 0x000fe8000c101906 */
[----:B------:R-:W4:Y:S04]  /*1130*/  LDG.E R14, desc[UR6][R2.64+0x6c] ;  /* 0x00006c06020e7981 */ /* 0x000f28000c1e1900 */
[----:B------:R-:W4:Y:S04]  /*1140*/  LDG.E R28, desc[UR6][R2.64+0x74] ;  /* 0x00007406021c7981 */ /* 0x000f28000c1e1900 */
[----:B------:R-:W4:Y:S04]  /*1150*/  LDG.E R24, desc[UR6][R2.64+0x80] ;  /* 0x0000800602187981 */ /* 0x000f28000c1e1900 */
[----:B------:R-:W4:Y:S01]  /*1160*/  LDG.E R22, desc[UR6][R2.64+0x8c] ;  /* 0x00008c0602167981 */ /* 0x000f22000c1e1900 */
[----:B------:R-:W-:-:S05]  /*1170*/  FADD R23, R17, R23 ;  /* 0x0000001711177221 */ /* 0x000fca0000000000 */
[----:B------:R0:W-:Y:S04]  /*1180*/  STG.E desc[UR6][R2.64+0x30], R23 ;  /* 0x0000301702007986 */ /* 0x0001e8000c101906 */
[----:B0-----:R-:W4:Y:S01]  /*1190*/  LDG.E R23, desc[UR6][R2.64+0x90] ;  /* 0x0000900602177981 */ /* 0x001f22000c1e1900 */
[----:B---3--:R-:W-:-:S03]  /*11a0*/  FADD R27, R15, R12 ;  /* 0x0000000c0f1b7221 */ /* 0x008fc60000000000 */
[----:B------:R-:W3:Y:S01]  /*11b0*/  LDG.E R12, desc[UR6][R2.64+0x68] ;  /* 0x00006806020c7981 */ /* 0x000ee2000c1e1900 */
[----:B--2---:R-:W-:-:S03]  /*11c0*/  FADD R21, R15, R10 ;  /* 0x0000000a0f157221 */ /* 0x004fc60000000000 */
[----:B------:R-:W-:Y:S04]  /*11d0*/  STG.E desc[UR6][R2.64+0x38], R27 ;  /* 0x0000381b02007986 */ /* 0x000fe8000c101906 */
[----:B------:R0:W-:Y:S04]  /*11e0*/  STG.E desc[UR6][R2.64+0x44], R21 ;  /* 0x0000441502007986 */ /* 0x0001e8000c101906 */
[----:B------:R-:W2:Y:S01]  /*11f0*/  LDG.E R10, desc[UR6][R2.64+0x84] ;  /* 0x00008406020a7981 */ /* 0x000ea2000c1e1900 */
[C---:B-----5:R-:W-:Y:S01]  /*1200*/  FADD R7, R20.reuse, R7 ;  /* 0x0000000714077221 */ /* 0x060fe20000000000 */
[----:B------:R-:W-:-:S02]  /*1210*/  FADD R25, R20, R9 ;  /* 0x0000000914197221 */ /* 0x000fc40000000000 */
[----:B0-----:R-:W5:Y:S01]  /*1220*/  LDG.E R21, desc[UR6][R2.64+0x94] ;  /* 0x0000940602157981 */ /* 0x001f62000c1e1900 */
[----:B------:R-:W-:-:S03]  /*1230*/  FADD R27, R20, R5 ;  /* 0x00000005141b7221 */ /* 0x000fc60000000000 */
[----:B------:R-:W5:Y:S01]  /*1240*/  LDG.E R9, desc[UR6][R2.64+0x70] ;  /* 0x0000700602097981 */ /* 0x000f62000c1e1900 */
[----:B----4-:R-:W-:-:S03]  /*1250*/  FADD R5, R17, R8 ;  /* 0x0000000811057221 */ /* 0x010fc60000000000 */
[----:B------:R-:W-:Y:S04]  /*1260*/  STG.E desc[UR6][R2.64+0x40], R25 ;  /* 0x0000401902007986 */ /* 0x000fe8000c101906 */
[----:B------:R0:W-:Y:S04]  /*1270*/  STG.E desc[UR6][R2.64+0x34], R7 ;  /* 0x0000340702007986 */ /* 0x0001e8000c101906 */
[----:B------:R1:W-:Y:S04]  /*1280*/  STG.E desc[UR6][R2.64+0x54], R5 ;  /* 0x0000540502007986 */ /* 0x0003e8000c101906 */
[----:B------:R-:W4:Y:S04]  /*1290*/  LDG.E R8, desc[UR6][R2.64+0x9c] ;  /* 0x00009c0602087981 */ /* 0x000f28000c1e1900 */
[----:B0-----:R-:W4:Y:S01]  /*12a0*/  LDG.E R7, desc[UR6][R2.64+0x88] ;  /* 0x0000880602077981 */ /* 0x001f22000c1e1900 */
[----:B------:R-:W-:-:S03]  /*12b0*/  FADD R25, R17, R4 ;  /* 0x0000000411197221 */ /* 0x000fc60000000000 */
[----:B------:R-:W4:Y:S01]  /*12c0*/  LDG.E R4, desc[UR6][R2.64+0x98] ;  /* 0x0000980602047981 */ /* 0x000f22000c1e1900 */
[----:B------:R-:W-:-:S03]  /*12d0*/  FADD R29, R15, R6 ;  /* 0x000000060f1d7221 */ /* 0x000fc60000000000 */
[----:B-1----:R-:W4:Y:S04]  /*12e0*/  LDG.E R5, desc[UR6][R2.64+0xa0] ;  /* 0x0000a00602057981 */ /* 0x002f28000c1e1900 */
[----:B------:R-:W4:Y:S04]  /*12f0*/  LDG.E R6, desc[UR6][R2.64+0xa4] ;  /* 0x0000a40602067981 */ /* 0x000f28000c1e1900 */
[----:B------:R-:W-:Y:S04]  /*1300*/  STG.E desc[UR6][R2.64+0x50], R29 ;  /* 0x0000501d02007986 */ /* 0x000fe8000c101906 */
[----:B------:R0:W-:Y:S04]  /*1310*/  STG.E desc[UR6][R2.64+0x48], R25 ;  /* 0x0000481902007986 */ /* 0x0001e8000c101906 */
[----:B------:R1:W-:Y:S01]  /*1320*/  STG.E desc[UR6][R2.64+0x4c], R27 ;  /* 0x00004c1b02007986 */ /* 0x0003e2000c101906 */
[----:B0-----:R-:W-:-:S05]  /*1330*/  FADD R25, R15, R16 ;  /* 0x000000100f197221 */ /* 0x001fca0000000000 */
[----:B------:R-:W-:Y:S01]  /*1340*/  STG.E desc[UR6][R2.64+0x5c], R25 ;  /* 0x00005c1902007986 */ /* 0x000fe2000c101906 */
[----:B------:R-:W-:-:S04]  /*1350*/  UIADD3 UR4, UPT, UPT, UR4, 0x10, URZ ;  /* 0x0000001004047890 */ /* 0x000fc8000fffe0ff */
[----:B------:R-:W-:Y:S01]  /*1360*/  UISETP.NE.AND UP0, UPT, UR4, 0x24, UPT ;  /* 0x000000240400788c */ /* 0x000fe2000bf05270 */
[C---:B------:R-:W-:Y:S01]  /*1370*/  FADD R11, R20.reuse, R11 ;  /* 0x0000000b140b7221 */ /* 0x040fe20000000000 */
[----:B-1----:R-:W-:Y:S01]  /*1380*/  FADD R27, R17, R18 ;  /* 0x00000012111b7221 */ /* 0x002fe20000000000 */
[----:B------:R-:W-:-:S03]  /*1390*/  FADD R13, R20, R13 ;  /* 0x0000000d140d7221 */ /* 0x000fc60000000000 */
[----:B------:R0:W-:Y:S01]  /*13a0*/  STG.E desc[UR6][R2.64+0x58], R11 ;  /* 0x0000580b02007986 */ /* 0x0001e2000c101906 */
[----:B------:R-:W-:-:S03]  /*13b0*/  FADD R19, R20, R19 ;  /* 0x0000001314137221 */ /* 0x000fc60000000000 */
[----:B------:R-:W-:Y:S04]  /*13c0*/  STG.E desc[UR6][R2.64+0x60], R27 ;  /* 0x0000601b02007986 */ /* 0x000fe8000c101906 */
[----:B------:R2:W-:Y:S01]  /*13d0*/  STG.E desc[UR6][R2.64+0x64], R13 ;  /* 0x0000640d02007986 */ /* 0x0005e2000c101906 */
[----:B------:R-:W-:-:S03]  /*13e0*/  FADD R14, R17, R14 ;  /* 0x0000000e110e7221 */ /* 0x000fc60000000000 */
[----:B------:R4:W-:Y:S01]  /*13f0*/  STG.E desc[UR6][R2.64+0x7c], R19 ;  /* 0x00007c1302007986 */ /* 0x0009e2000c101906 */
[C---:B------:R-:W-:Y:S01]  /*1400*/  FADD R28, R15.reuse, R28 ;  /* 0x0000001c0f1c7221 */ /* 0x040fe20000000000 */
[C---:B0-----:R-:W-:Y:S01]  /*1410*/  FADD R11, R15.reuse, R24 ;  /* 0x000000180f0b7221 */ /* 0x041fe20000000000 */
[----:B------:R-:W-:Y:S01]  /*1420*/  FADD R25, R15, R22 ;  /* 0x000000160f197221 */ /* 0x000fe20000000000 */
[----:B------:R-:W-:Y:S04]  /*1430*/  STG.E desc[UR6][R2.64+0x6c], R14 ;  /* 0x00006c0e02007986 */ /* 0x000fe8000c101906 */
[----:B------:R-:W-:Y:S04]  /*1440*/  STG.E desc[UR6][R2.64+0x74], R28 ;  /* 0x0000741c02007986 */ /* 0x000fe8000c101906 */
[----:B------:R-:W-:Y:S04]  /*1450*/  STG.E desc[UR6][R2.64+0x80], R11 ;  /* 0x0000800b02007986 */ /* 0x000fe8000c101906 */
[----:B------:R-:W-:Y:S01]  /*1460*/  STG.E desc[UR6][R2.64+0x8c], R25 ;  /* 0x00008c1902007986 */ /* 0x000fe2000c101906 */
[----:B------:R-:W-:-:S05]  /*1470*/  FADD R23, R17, R23 ;  /* 0x0000001711177221 */ /* 0x000fca0000000000 */
[----:B------:R-:W-:Y:S01]  /*1480*/  STG.E desc[UR6][R2.64+0x90], R23 ;  /* 0x0000901702007986 */ /* 0x000fe2000c101906 */
[----:B---3--:R-:W-:-:S05]  /*1490*/  FADD R29, R15, R12 ;  /* 0x0000000c0f1d7221 */ /* 0x008fca0000000000 */
[----:B------:R-:W-:Y:S01]  /*14a0*/  STG.E desc[UR6][R2.64+0x68], R29 ;  /* 0x0000681d02007986 */ /* 0x000fe2000c101906 */
[C---:B--2---:R-:W-:Y:S01]  /*14b0*/  FADD R13, R17.reuse, R10 ;  /* 0x0000000a110d7221 */ /* 0x044fe20000000000 */
[C---:B-----5:R-:W-:Y:S01]  /*14c0*/  FADD R12, R20.reuse, R9 ;  /* 0x00000009140c7221 */ /* 0x060fe20000000000 */
[----:B------:R-:W-:Y:S01]  /*14d0*/  FADD R9, R17, R26 ;  /* 0x0000001a11097221 */ /* 0x000fe20000000000 */
[----:B------:R-:W-:-:S04]  /*14e0*/  FADD R21, R20, R21 ;  /* 0x0000001514157221 */ /* 0x000fc80000000000 */
[----:B------:R0:W-:Y:S04]  /*14f0*/  STG.E desc[UR6][R2.64+0x78], R9 ;  /* 0x0000780902007986 */ /* 0x0001e8000c101906 */
[----:B------:R1:W-:Y:S01]  /*1500*/  STG.E desc[UR6][R2.64+0x70], R12 ;  /* 0x0000700c02007986 */ /* 0x0003e2000c101906 */
[----:B----4-:R-:W-:Y:S01]  /*1510*/  FADD R19, R17, R8 ;  /* 0x0000000811137221 */ /* 0x010fe20000000000 */
[C---:B------:R-:W-:Y:S01]  /*1520*/  FADD R7, R20.reuse, R7 ;  /* 0x0000000714077221 */ /* 0x040fe20000000000 */
[C---:B0-----:R-:W-:Y:S01]  /*1530*/  FADD R9, R15.reuse, R4 ;  /* 0x000000040f097221 */ /* 0x041fe20000000000 */
[----:B------:R-:W-:Y:S01]  /*1540*/  FADD R5, R20, R5 ;  /* 0x0000000514057221 */ /* 0x000fe20000000000 */
[----:B------:R-:W-:Y:S01]  /*1550*/  FADD R27, R15, R6 ;  /* 0x000000060f1b7221 */ /* 0x000fe20000000000 */
[----:B------:R1:W-:Y:S04]  /*1560*/  STG.E desc[UR6][R2.64+0x84], R13 ;  /* 0x0000840d02007986 */ /* 0x0003e8000c101906 */
[----:B------:R1:W-:Y:S04]  /*1570*/  STG.E desc[UR6][R2.64+0x88], R7 ;  /* 0x0000880702007986 */ /* 0x0003e8000c101906 */
[----:B------:R1:W-:Y:S04]  /*1580*/  STG.E desc[UR6][R2.64+0x94], R21 ;  /* 0x0000941502007986 */ /* 0x0003e8000c101906 */
[----:B------:R1:W-:Y:S04]  /*1590*/  STG.E desc[UR6][R2.64+0x98], R9 ;  /* 0x0000980902007986 */ /* 0x0003e8000c101906 */
[----:B------:R1:W-:Y:S04]  /*15a0*/  STG.E desc[UR6][R2.64+0x9c], R19 ;  /* 0x00009c1302007986 */ /* 0x0003e8000c101906 */
[----:B------:R1:W-:Y:S04]  /*15b0*/  STG.E desc[UR6][R2.64+0xa0], R5 ;  /* 0x0000a00502007986 */ /* 0x0003e8000c101906 */
[----:B------:R1:W-:Y:S01]  /*15c0*/  STG.E desc[UR6][R2.64+0xa4], R27 ;  /* 0x0000a41b02007986 */ /* 0x0003e2000c101906 */
[----:B------:R-:W-:-:S04]  /*15d0*/  IADD3 R4, P0, PT, R2, 0xc0, RZ ;  /* 0x000000c002047810 */ /* 0x000fc80007f1e0ff */
[----:B------:R-:W-:Y:S01]  /*15e0*/  IADD3.X R23, PT, PT, RZ, R3, RZ, P0, !PT ;  /* 0x00000003ff177210 */ /* 0x000fe200007fe4ff */
[----:B------:R-:W-:Y:S08]  /*15f0*/  BRA.U UP0, `(.L_x_2) ;  /* 0xfffffff500a47547 */ /* 0x000ff0000b83ffff */
[----:B-1----:R-:W0:Y:S01]  /*1600*/  LDC.64 R2, c[0x0][0x388] ;  /* 0x0000e200ff027b82 */ /* 0x002e220000000a00 */
[----:B------:R-:W-:Y:S01]  /*1610*/  HFMA2 R7, -RZ, RZ, 1.875, 0 ;  /* 0x3f800000ff077431 */ /* 0x000fe200000001ff */
[----:B------:R-:W-:Y:S01]  /*1620*/  MOV R5, 0xbf800000 ;  /* 0xbf80000000057802 */ /* 0x000fe20000000f00 */
[----:B0-----:R-:W-:-:S05]  /*1630*/  IMAD.WIDE.U32 R2, R0, 0xc, R2 ;  /* 0x0000000c00027825 */ /* 0x001fca00078e0002 */
        /* <DEDUP_REMOVED lines=36> */
[----:B------:R-:W-:Y:S04]  /*1880*/  STG.E desc[UR6][R2.64+0x4], RZ ;  /* 0x000004ff02007986 */ /* 0x000fe8000c101906 */
        /* <DEDUP_REMOVED lines=70> */
[----:B------:R-:W-:Y:S01]  /*1cf0*/  STG.E desc[UR6][R2.64+0x1a8], RZ ;  /* 0x0001a8ff02007986 */ /* 0x000fe2000c101906 */
[----:B------:R-:W-:Y:S05]  /*1d00*/  EXIT ;  /* 0x000000000000794d */ /* 0x000fea0003800000 */
        .weak           $__internal_0_$__cuda_sm20_rcp_rn_f32_slowpath
        .type           $__internal_0_$__cuda_sm20_rcp_rn_f32_slowpath,@function
        .size           $__internal_0_$__cuda_sm20_rcp_rn_f32_slowpath,(.L_x_7 - $__internal_0_$__cuda_sm20_rcp_rn_f32_slowpath)
$__internal_0_$__cuda_sm20_rcp_rn_f32_slowpath:
[----:B------:R-:W-:-:S04]  /*1d10*/  SHF.L.U32 R0, R12, 0x1, RZ ;  /* 0x000000010c007819 */ /* 0x000fc800000006ff */
[----:B------:R-:W-:Y:S02]  /*1d20*/  SHF.R.U32.HI R3, RZ, 0x18, R0 ;  /* 0x00000018ff037819 */ /* 0x000fe40000011600 */
[----:B------:R-:W-:Y:S02]  /*1d30*/  MOV R0, R12 ;  /* 0x0000000c00007202 */ /* 0x000fe40000000f00 */
[----:B------:R-:W-:-:S13]  /*1d40*/  ISETP.NE.U32.AND P0, PT, R3, RZ, PT ;  /* 0x000000ff0300720c */ /* 0x000fda0003f05070 */
[----:B------:R-:W-:Y:S05]  /*1d50*/  @P0 BRA `(.L_x_3) ;  /* 0x00000000002c0947 */ /* 0x000fea0003800000 */
[----:B------:R-:W-:-:S04]  /*1d60*/  SHF.L.U32 R3, R0, 0x1, RZ ;  /* 0x0000000100037819 */ /* 0x000fc800000006ff */
[----:B------:R-:W-:-:S13]  /*1d70*/  ISETP.NE.AND P0, PT, R3, RZ, PT ;  /* 0x000000ff0300720c */ /* 0x000fda0003f05270 */
[----:B------:R2:W3:Y:S01]  /*1d80*/  @!P0 MUFU.RCP R3, R0 ;  /* 0x0000000000038308 */ /* 0x0004e20000001000 */
[----:B------:R-:W-:Y:S05]  /*1d90*/  @!P0 BRA `(.L_x_4) ;  /* 0x0000000000a48947 */ /* 0x000fea0003800000 */
[----:B------:R-:W-:-:S04]  /*1da0*/  FFMA R5, R0, 1.84467440737095516160e+19, RZ ;  /* 0x5f80000000057823 */ /* 0x000fc800000000ff */
[----:B--2---:R-:W3:Y:S02]  /*1db0*/  MUFU.RCP R0, R5 ;  /* 0x0000000500007308 */ /* 0x004ee40000001000 */
[----:B---3--:R-:W-:-:S04]  /*1dc0*/  FFMA R3, R5, R0, -1 ;  /* 0xbf80000005037423 */ /* 0x008fc80000000000 */
[----:B------:R-:W-:-:S04]  /*1dd0*/  FADD.FTZ R3, -R3, -RZ ;  /* 0x800000ff03037221 */ /* 0x000fc80000010100 */
[----:B------:R-:W-:-:S04]  /*1de0*/  FFMA R0, R0, R3, R0 ;  /* 0x0000000300007223 */ /* 0x000fc80000000000 */
[----:B------:R-:W-:Y:S01]  /*1df0*/  FFMA R3, R0, 1.84467440737095516160e+19, RZ ;  /* 0x5f80000000037823 */ /* 0x000fe200000000ff */
[----:B------:R-:W-:Y:S06]  /*1e00*/  BRA `(.L_x_4) ;  /* 0x0000000000887947 */ /* 0x000fec0003800000 */
.L_x_3:
[----:B------:R-:W-:-:S04]  /*1e10*/  IADD3 R5, PT, PT, R3, -0xfd, RZ ;  /* 0xffffff0303057810 */ /* 0x000fc80007ffe0ff */
[----:B------:R-:W-:-:S13]  /*1e20*/  ISETP.GT.U32.AND P0, PT, R5, 0x1, PT ;  /* 0x000000010500780c */ /* 0x000fda0003f04070 */
[----:B------:R-:W-:Y:S05]  /*1e30*/  @P0 BRA `(.L_x_5) ;  /* 0x0000000000780947 */ /* 0x000fea0003800000 */
[----:B------:R-:W-:Y:S01]  /*1e40*/  LOP3.LUT R6, R0, 0x7fffff, RZ, 0xc0, !PT ;  /* 0x007fffff00067812 */ /* 0x000fe200078ec0ff */
[----:B------:R-:W-:Y:S01]  /*1e50*/  HFMA2 R14, -RZ, RZ, 0, 1.78813934326171875e-07 ;  /* 0x00000003ff0e7431 */ /* 0x000fe200000001ff */
[----:B------:R-:W-:Y:S02]  /*1e60*/  IADD3 R3, PT, PT, R3, -0xfc, RZ ;  /* 0xffffff0403037810 */ /* 0x000fe40007ffe0ff */
[----:B------:R-:W-:-:S04]  /*1e70*/  LOP3.LUT R6, R6, 0x3f800000, RZ, 0xfc, !PT ;  /* 0x3f80000006067812 */ /* 0x000fc800078efcff */
[----:B------:R-:W0:Y:S01]  /*1e80*/  MUFU.RCP R7, R6 ;  /* 0x0000000600077308 */ /* 0x000e220000001000 */
[----:B------:R-:W-:Y:S01]  /*1e90*/  SHF.L.U32 R11, R14, R5, RZ ;  /* 0x000000050e0b7219 */ /* 0x000fe200000006ff */
[----:B0-----:R-:W-:-:S04]  /*1ea0*/  FFMA R8, R6, R7, -1 ;  /* 0xbf80000006087423 */ /* 0x001fc80000000007 */
[----:B------:R-:W-:-:S04]  /*1eb0*/  FADD.FTZ R8, -R8, -RZ ;  /* 0x800000ff08087221 */ /* 0x000fc80000010100 */
[CCC-:B------:R-:W-:Y:S01]  /*1ec0*/  FFMA.RM R9, R7.reuse, R8.reuse, R7.reuse ;  /* 0x0000000807097223 */ /* 0x1c0fe20000004007 */
[----:B------:R-:W-:-:S04]  /*1ed0*/  FFMA.RP R8, R7, R8, R7 ;  /* 0x0000000807087223 */ /* 0x000fc80000008007 */
[C---:B------:R-:W-:Y:S02]  /*1ee0*/  LOP3.LUT R7, R9.reuse, 0x7fffff, RZ, 0xc0, !PT ;  /* 0x007fffff09077812 */ /* 0x040fe400078ec0ff */
[----:B------:R-:W-:Y:S02]  /*1ef0*/  FSETP.NEU.FTZ.AND P0, PT, R9, R8, PT ;  /* 0x000000080900720b */ /* 0x000fe40003f1d000 */
[----:B------:R-:W-:Y:S02]  /*1f00*/  LOP3.LUT R8, R7, 0x800000, RZ, 0xfc, !PT ;  /* 0x0080000007087812 */ /* 0x000fe400078efcff */
[----:B------:R-:W-:Y:S02]  /*1f10*/  SEL R7, RZ, 0xffffffff, !P0 ;  /* 0xffffffffff077807 */ /* 0x000fe40004000000 */
[----:B------:R-:W-:Y:S02]  /*1f20*/  LOP3.LUT R6, R11, R8, RZ, 0xc0, !PT ;  /* 0x000000080b067212 */ /* 0x000fe400078ec0ff */
[----:B------:R-:W-:-:S02]  /*1f30*/  IADD3 R7, PT, PT, -R7, RZ, RZ ;  /* 0x000000ff07077210 */ /* 0x000fc40007ffe1ff */
[-C--:B------:R-:W-:Y:S02]  /*1f40*/  SHF.R.U32.HI R6, RZ, R5.reuse, R6 ;  /* 0x00000005ff067219 */ /* 0x080fe40000011606 */
[--C-:B------:R-:W-:Y:S02]  /*1f50*/  LOP3.LUT P1, RZ, R7, R5, R8.reuse, 0xf8, !PT ;  /* 0x0000000507ff7212 */ /* 0x100fe4000782f808 */
[C---:B------:R-:W-:Y:S02]  /*1f60*/  LOP3.LUT P0, RZ, R6.reuse, 0x1, RZ, 0xc0, !PT ;  /* 0x0000000106ff7812 */ /* 0x040fe4000780c0ff */
[----:B------:R-:W-:Y:S02]  /*1f70*/  LOP3.LUT P2, RZ, R6, 0x2, RZ, 0xc0, !PT ;  /* 0x0000000206ff7812 */ /* 0x000fe4000784c0ff */
[----:B------:R-:W-:Y:S02]  /*1f80*/  SHF.R.U32.HI R3, RZ, R3, R8 ;  /* 0x00000003ff037219 */ /* 0x000fe40000011608 */
[----:B------:R-:W-:-:S02]  /*1f90*/  PLOP3.LUT P0, PT, P0, P1, P2, 0xe0, 0x0 ;  /* 0x000000000000781c */ /* 0x000fc40000703c20 */
[----:B------:R-:W-:Y:S02]  /*1fa0*/  LOP3.LUT P1, RZ, R0, 0x7fffff, RZ, 0xc0, !PT ;  /* 0x007fffff00ff7812 */ /* 0x000fe4000782c0ff */
[----:B------:R-:W-:-:S04]  /*1fb0*/  SEL R5, RZ, 0x1, !P0 ;  /* 0x00000001ff057807 */ /* 0x000fc80004000000 */
[----:B------:R-:W-:-:S04]  /*1fc0*/  IADD3 R5, PT, PT, -R5, RZ, RZ ;  /* 0x000000ff05057210 */ /* 0x000fc80007ffe1ff */
[----:B------:R-:W-:-:S13]  /*1fd0*/  ISETP.GE.AND P0, PT, R5, RZ, PT ;  /* 0x000000ff0500720c */ /* 0x000fda0003f06270 */
[----:B------:R-:W-:-:S04]  /*1fe0*/  @!P0 IADD3 R3, PT, PT, R3, 0x1, RZ ;  /* 0x0000000103038810 */ /* 0x000fc80007ffe0ff */
[----:B------:R-:W-:-:S04]  /*1ff0*/  @!P1 SHF.L.U32 R3, R3, 0x1, RZ ;  /* 0x0000000103039819 */ /* 0x000fc800000006ff */
[----:B------:R-:W-:Y:S01]  /*2000*/  LOP3.LUT R3, R3, 0x80000000, R0, 0xf8, !PT ;  /* 0x8000000003037812 */ /* 0x000fe200078ef800 */
[----:B------:R-:W-:Y:S06]  /*2010*/  BRA `(.L_x_4) ;  /* 0x0000000000047947 */ /* 0x000fec0003800000 */
.L_x_5:
[----:B------:R0:W1:Y:S02]  /*2020*/  MUFU.RCP R3, R0 ;  /* 0x0000000000037308 */ /* 0x0000640000001000 */
.L_x_4:
[----:B------:R-:W-:-:S04]  /*2030*/  MOV R5, 0x0 ;  /* 0x0000000000057802 */ /* 0x000fc80000000f00 */
[----:B0123--:R-:W-:Y:S05]  /*2040*/  RET.REL.NODEC R4 `(_Z20generateCheckerboardP6float3S0_) ;  /* 0xffffffdc04ec7950 */ /* 0x00ffea0003c3ffff */
.L_x_6:
[----:B------:R-:W-:-:S00]  /*2050*/  BRA `(.L_x_6) ;  /* 0xfffffffc00fc7947 */ /* 0x000fc0000383ffff */
[----:B------:R-:W-:-:S00]  /*2060*/  NOP ;  /* 0x0000000000007918 */ /* 0x000fc00000000000 */
        /* <DEDUP_REMOVED lines=9> */
.L_x_7:


//--------------------- .nv.shared.reserved.0     --------------------------
	.section	.nv.shared.reserved.0,"aw",@nobits
	.weak		__nv_reservedSMEM_offset_0_alias
	.size		__nv_reservedSMEM_offset_0_alias, 0, 64
	.other		__nv_reservedSMEM_offset_0_alias,@"STO_CUDA_RESERVED_SHARED STV_DEFAULT"
__nv_reservedSMEM_offset_0_alias:
	.zero		0
	.zero		64


//--------------------- .nv.constant0._Z20generateCheckerboardP6float3S0_ --------------------------
	.section	.nv.constant0._Z20generateCheckerboardP6float3S0_,"a",@progbits
	.sectionflags	@""
	.align	4
.nv.constant0._Z20generateCheckerboardP6float3S0_:
	.zero		912


//--------------------- SYMBOLS --------------------------

	.type		.nv.reservedSmem.offset0,@object
	.size		.nv.reservedSmem.offset0,0x4
